//
// Generated by NVIDIA NVVM Compiler
//
// Compiler Build ID: CL-36424714
// Cuda compilation tools, release 13.0, V13.0.88
// Based on NVVM 20.0.0
//

.version 9.0
.target sm_100
.address_size 64

	// .globl	_Z9matrixAddPA10_iPiS0_

.visible .entry _Z9matrixAddPA10_iPiS0_(
	.param .u64 .ptr .align 1 _Z9matrixAddPA10_iPiS0__param_0,
	.param .u64 .ptr .align 1 _Z9matrixAddPA10_iPiS0__param_1,
	.param .u64 .ptr .align 1 _Z9matrixAddPA10_iPiS0__param_2
)
{
	.reg .pred 	%p<2>;
	.reg .b32 	%r<8>;
	.reg .b64 	%rd<14>;

	ld.param.u64 	%rd1, [_Z9matrixAddPA10_iPiS0__param_0];
	ld.param.u64 	%rd2, [_Z9matrixAddPA10_iPiS0__param_1];
	ld.param.u64 	%rd3, [_Z9matrixAddPA10_iPiS0__param_2];
	mov.u32 	%r1, %tid.x;
	mov.u32 	%r3, %tid.y;
	max.u32 	%r4, %r1, %r3;
	setp.gt.u32 	%p1, %r4, 9;
	@%p1 bra 	$L__BB0_2;
	cvta.to.global.u64 	%rd4, %rd1;
	cvta.to.global.u64 	%rd5, %rd2;
	cvta.to.global.u64 	%rd6, %rd3;
	mul.wide.u32 	%rd7, %r1, 40;
	add.s64 	%rd8, %rd4, %rd7;
	mul.wide.u32 	%rd9, %r3, 4;
	add.s64 	%rd10, %rd8, %rd9;
	ld.global.u32 	%r5, [%rd10];
	add.s64 	%rd11, %rd5, %rd9;
	ld.global.u32 	%r6, [%rd11];
	mul.lo.s32 	%r7, %r6, %r5;
	add.s64 	%rd12, %rd6, %rd7;
	add.s64 	%rd13, %rd12, %rd9;
	st.global.u32 	[%rd13], %r7;
$L__BB0_2:
	ret;

}


// ===== COMPILED SASS (sm_100) =====

	.target	sm_100

	.elftype	@"ET_EXEC"


//--------------------- .note.nv.tkinfo           --------------------------
	.section	.note.nv.tkinfo,"",@"SHT_NOTE"
	.sectionflags	@"SHF_NOTE_NV_TKINFO"
	.tkinfo
        /*0018*/ 	.word	0x00000002
        /*0030*/ 	.string	""
        /*0030*/ 	.string	"ptxas"
        /*0030*/ 	.string	"Cuda compilation tools, release 13.0, V13.0.88"
        /*0030*/ 	.string	"Build cuda_13.0.r13.0/compiler.36424714_0"
        /*0030*/ 	.string	"-arch sm_100 -m 64 "



//--------------------- .note.nv.cuinfo           --------------------------
	.section	.note.nv.cuinfo,"",@"SHT_NOTE"
	.sectionflags	@"SHF_NOTE_NV_CUINFO"
        /*0018*/ 	.short	0x0002
        /*001a*/ 	.short	0x0064
        /*001c*/ 	.short	0x0082
	.zero		2


//--------------------- .nv.info                  --------------------------
	.section	.nv.info,"",@"SHT_CUDA_INFO"
	.align	4


	//----- nvinfo : EIATTR_REGCOUNT
	.align		4
        /*0000*/ 	.byte	0x04, 0x2f
        /*0002*/ 	.short	(.L_1 - .L_0)
	.align		4
.L_0:
        /*0004*/ 	.word	index@(_Z9matrixAddPA10_iPiS0_)
        /*0008*/ 	.word	0x0000000e


	//----- nvinfo : EIATTR_FRAME_SIZE
	.align		4
.L_1:
        /*000c*/ 	.byte	0x04, 0x11
        /*000e*/ 	.short	(.L_3 - .L_2)
	.align		4
.L_2:
        /*0010*/ 	.word	index@(_Z9matrixAddPA10_iPiS0_)
        /*0014*/ 	.word	0x00000000


	//----- nvinfo : EIATTR_MIN_STACK_SIZE
	.align		4
.L_3:
        /*0018*/ 	.byte	0x04, 0x12
        /*001a*/ 	.short	(.L_5 - .L_4)
	.align		4
.L_4:
        /*001c*/ 	.word	index@(_Z9matrixAddPA10_iPiS0_)
        /*0020*/ 	.word	0x00000000
.L_5:


//--------------------- .nv.compat                --------------------------
	.section	.nv.compat,"",@"SHT_CUDA_COMPAT_INFO"
	.align	4
        /*0000*/ 	.byte	0x02, 0x09, 0x00, 0x00, 0x02, 0x02, 0x01, 0x00, 0x02, 0x05, 0x05, 0x00, 0x03, 0x07, 0x01, 0x01
        /*0010*/ 	.byte	0x02, 0x03, 0x00, 0x00, 0x02, 0x06, 0x01, 0x00, 0x04, 0x0b, 0x08, 0x00, 0x09, 0x00, 0x00, 0x00
        /*0020*/ 	.byte	0x00, 0x00, 0x00, 0x00


//--------------------- .nv.info._Z9matrixAddPA10_iPiS0_ --------------------------
	.section	.nv.info._Z9matrixAddPA10_iPiS0_,"",@"SHT_CUDA_INFO"
	.sectionflags	@""
	.align	4


	//----- nvinfo : EIATTR_CUDA_API_VERSION
	.align		4
        /*0000*/ 	.byte	0x04, 0x37
        /*0002*/ 	.short	(.L_7 - .L_6)
.L_6:
        /*0004*/ 	.word	0x00000082


	//----- nvinfo : EIATTR_KPARAM_INFO
	.align		4
.L_7:
        /*0008*/ 	.byte	0x04, 0x17
        /*000a*/ 	.short	(.L_9 - .L_8)
.L_8:
        /*000c*/ 	.word	0x00000000
        /*0010*/ 	.short	0x0002
        /*0012*/ 	.short	0x0010
        /*0014*/ 	.byte	0x00, 0xf5, 0x21, 0x00


	//----- nvinfo : EIATTR_KPARAM_INFO
	.align		4
.L_9:
        /*0018*/ 	.byte	0x04, 0x17
        /*001a*/ 	.short	(.L_11 - .L_10)
.L_10:
        /*001c*/ 	.word	0x00000000
        /*0020*/ 	.short	0x0001
        /*0022*/ 	.short	0x0008
        /*0024*/ 	.byte	0x00, 0xf5, 0x21, 0x00


	//----- nvinfo : EIATTR_KPARAM_INFO
	.align		4
.L_11:
        /*0028*/ 	.byte	0x04, 0x17
        /*002a*/ 	.short	(.L_13 - .L_12)
.L_12:
        /*002c*/ 	.word	0x00000000
        /*0030*/ 	.short	0x0000
        /*0032*/ 	.short	0x0000
        /*0034*/ 	.byte	0x00, 0xf5, 0x21, 0x00


	//----- nvinfo : EIATTR_SPARSE_MMA_MASK
	.align		4
.L_13:
        /*0038*/ 	.byte	0x03, 0x50
        /*003a*/ 	.short	0x0000


	//----- nvinfo : EIATTR_MAXREG_COUNT
	.align		4
        /*003c*/ 	.byte	0x03, 0x1b
        /*003e*/ 	.short	0x00ff


	//----- nvinfo : EIATTR_MERCURY_ISA_VERSION
	.align		4
        /*0040*/ 	.byte	0x03, 0x5f
        /*0042*/ 	.short	0x0101


	//----- nvinfo : EIATTR_VRC_CTA_INIT_COUNT
	.align		4
        /*0044*/ 	.byte	0x02, 0x4a
	.zero		1
	.zero		1


	//----- nvinfo : EIATTR_EXIT_INSTR_OFFSETS
	.align		4
        /*0048*/ 	.byte	0x04, 0x1c
        /*004a*/ 	.short	(.L_15 - .L_14)


	//   ....[0]....
.L_14:
        /*004c*/ 	.word	0x00000050


	//   ....[1]....
        /*0050*/ 	.word	0x00000130


	//----- nvinfo : EIATTR_CBANK_PARAM_SIZE
	.align		4
.L_15:
        /*0054*/ 	.byte	0x03, 0x19
        /*0056*/ 	.short	0x0018


	//----- nvinfo : EIATTR_PARAM_CBANK
	.align		4
        /*0058*/ 	.byte	0x04, 0x0a
        /*005a*/ 	.short	(.L_17 - .L_16)
	.align		4
.L_16:
        /*005c*/ 	.word	index@(.nv.constant0._Z9matrixAddPA10_iPiS0_)
        /*0060*/ 	.short	0x0380
        /*0062*/ 	.short	0x0018


	//----- nvinfo : EIATTR_SW_WAR
	.align		4
.L_17:
        /*0064*/ 	.byte	0x04, 0x36
        /*0066*/ 	.short	(.L_19 - .L_18)
.L_18:
        /*0068*/ 	.word	0x00000008
.L_19:


//--------------------- .nv.callgraph             --------------------------
	.section	.nv.callgraph,"",@"SHT_CUDA_CALLGRAPH"
	.align	4
	.sectionentsize	8
	.align		4
        /*0000*/ 	.word	0x00000000
	.align		4
        /*0004*/ 	.word	0xffffffff
	.align		4
        /*0008*/ 	.word	0x00000000
	.align		4
        /*000c*/ 	.word	0xfffffffe
	.align		4
        /*0010*/ 	.word	0x00000000
	.align		4
        /*0014*/ 	.word	0xfffffffd
	.align		4
        /*0018*/ 	.word	0x00000000
	.align		4
        /*001c*/ 	.word	0xfffffffc


//--------------------- .text._Z9matrixAddPA10_iPiS0_ --------------------------
	.section	.text._Z9matrixAddPA10_iPiS0_,"ax",@progbits
	.align	128
        .global         _Z9matrixAddPA10_iPiS0_
        .type           _Z9matrixAddPA10_iPiS0_,@function
        .size           _Z9matrixAddPA10_iPiS0_,(.L_x_1 - _Z9matrixAddPA10_iPiS0_)
        .other          _Z9matrixAddPA10_iPiS0_,@"STO_CUDA_ENTRY STV_DEFAULT"
_Z9matrixAddPA10_iPiS0_:
.text._Z9matrixAddPA10_iPiS0_:
[----:B------:R-:W-:Y:S01]  /*0000*/  LDC R1, c[0x0][0x37c] ;  /* 0x0000df00ff017b82 */ /* 0x000fe20000000800 */
[----:B------:R-:W0:Y:S01]  /*0010*/  S2R R9, SR_TID.X ;  /* 0x0000000000097919 */ /* 0x000e220000002100 */
[----:B------:R-:W0:Y:S02]  /*0020*/  S2R R11, SR_TID.Y ;  /* 0x00000000000b7919 */ /* 0x000e240000002200 */
[----:B0-----:R-:W-:-:S04]  /*0030*/  VIMNMX.U32 R0, PT, PT, R9, R11, !PT ;  /* 0x0000000b09007248 */ /* 0x001fc80007fe0000 */
[----:B------:R-:W-:-:S13]  /*0040*/  ISETP.GT.U32.AND P0, PT, R0, 0x9, PT ;  /* 0x000000090000780c */ /* 0x000fda0003f04070 */
[----:B------:R-:W-:Y:S05]  /*0050*/  @P0 EXIT ;  /* 0x000000000000094d */ /* 0x000fea0003800000 */
[----:B------:R-:W0:Y:S01]  /*0060*/  LDC.64 R2, c[0x0][0x380] ;  /* 0x0000e000ff027b82 */ /* 0x000e220000000a00 */
[----:B------:R-:W1:Y:S07]  /*0070*/  LDCU.64 UR4, c[0x0][0x358] ;  /* 0x00006b00ff0477ac */ /* 0x000e6e0008000a00 */
[----:B------:R-:W2:Y:S08]  /*0080*/  LDC.64 R4, c[0x0][0x388] ;  /* 0x0000e200ff047b82 */ /* 0x000eb00000000a00 */
[----:B------:R-:W3:Y:S01]  /*0090*/  LDC.64 R6, c[0x0][0x390] ;  /* 0x0000e400ff067b82 */ /* 0x000ee20000000a00 */
[----:B0-----:R-:W-:-:S04]  /*00a0*/  IMAD.WIDE.U32 R2, R9, 0x28, R2 ;  /* 0x0000002809027825 */ /* 0x001fc800078e0002 */
[----:B------:R-:W-:-:S04]  /*00b0*/  IMAD.WIDE.U32 R2, R11, 0x4, R2 ;  /* 0x000000040b027825 */ /* 0x000fc800078e0002 */
[----:B--2---:R-:W-:Y:S02]  /*00c0*/  IMAD.WIDE.U32 R4, R11, 0x4, R4 ;  /* 0x000000040b047825 */ /* 0x004fe400078e0004 */
[----:B-1----:R-:W2:Y:S04]  /*00d0*/  LDG.E R2, desc[UR4][R2.64] ;  /* 0x0000000402027981 */ /* 0x002ea8000c1e1900 */
[----:B------:R-:W2:Y:S01]  /*00e0*/  LDG.E R5, desc[UR4][R4.64] ;  /* 0x0000000404057981 */ /* 0x000ea2000c1e1900 */
[----:B---3--:R-:W-:-:S04]  /*00f0*/  IMAD.WIDE.U32 R6, R9, 0x28, R6 ;  /* 0x0000002809067825 */ /* 0x008fc800078e0006 */
[----:B------:R-:W-:-:S04]  /*0100*/  IMAD.WIDE.U32 R6, R11, 0x4, R6 ;  /* 0x000000040b067825 */ /* 0x000fc800078e0006 */
[----:B--2---:R-:W-:-:S05]  /*0110*/  IMAD R9, R2, R5, RZ ;  /* 0x0000000502097224 */ /* 0x004fca00078e02ff */
[----:B------:R-:W-:Y:S01]  /*0120*/  STG.E desc[UR4][R6.64], R9 ;  /* 0x0000000906007986 */ /* 0x000fe2000c101904 */
[----:B------:R-:W-:Y:S05]  /*0130*/  EXIT ;  /* 0x000000000000794d */ /* 0x000fea0003800000 */
.L_x_0:
[----:B------:R-:W-:-:S00]  /*0140*/  BRA `(.L_x_0) ;  /* 0xfffffffc00fc7947 */ /* 0x000fc0000383ffff */
[----:B------:R-:W-:-:S00]  /*0150*/  NOP ;  /* 0x0000000000007918 */ /* 0x000fc00000000000 */
        /* <DEDUP_REMOVED lines=10> */
.L_x_1:


//--------------------- .nv.shared.reserved.0     --------------------------
	.section	.nv.shared.reserved.0,"aw",@nobits
	.weak		__nv_reservedSMEM_offset_0_alias
	.size		__nv_reservedSMEM_offset_0_alias, 0, 64
	.other		__nv_reservedSMEM_offset_0_alias,@"STO_CUDA_RESERVED_SHARED STV_DEFAULT"
__nv_reservedSMEM_offset_0_alias:
	.zero		0
	.zero		64


//--------------------- .nv.constant0._Z9matrixAddPA10_iPiS0_ --------------------------
	.section	.nv.constant0._Z9matrixAddPA10_iPiS0_,"a",@progbits
	.sectionflags	@""
	.align	4
.nv.constant0._Z9matrixAddPA10_iPiS0_:
	.zero		920


//--------------------- SYMBOLS --------------------------

	.type		.nv.reservedSmem.offset0,@object
	.size		.nv.reservedSmem.offset0,0x4
